//
// Generated by NVIDIA NVVM Compiler
//
// Compiler Build ID: CL-36424714
// Cuda compilation tools, release 13.0, V13.0.88
// Based on NVVM 20.0.0
//

.version 9.0
.target sm_100
.address_size 64

	// .globl	_Z8basicRunPdS_

.visible .entry _Z8basicRunPdS_(
	.param .u64 .ptr .align 1 _Z8basicRunPdS__param_0,
	.param .u64 .ptr .align 1 _Z8basicRunPdS__param_1
)
{
	.reg .pred 	%p<2>;
	.reg .b32 	%r<6>;
	.reg .b64 	%rd<9>;
	.reg .b64 	%fd<42>;

	ld.param.u64 	%rd1, [_Z8basicRunPdS__param_0];
	ld.param.u64 	%rd2, [_Z8basicRunPdS__param_1];
	mov.u32 	%r2, %ntid.x;
	mov.u32 	%r3, %ctaid.x;
	mov.u32 	%r4, %tid.x;
	mad.lo.s32 	%r1, %r2, %r3, %r4;
	setp.gt.s32 	%p1, %r1, 5;
	@%p1 bra 	$L__BB0_2;
	cvta.to.global.u64 	%rd3, %rd2;
	cvta.to.global.u64 	%rd4, %rd1;
	mul.lo.s32 	%r5, %r1, 20;
	mul.wide.s32 	%rd5, %r5, 8;
	add.s64 	%rd6, %rd4, %rd5;
	ld.global.f64 	%fd1, [%rd6];
	add.f64 	%fd2, %fd1, 0d0000000000000000;
	ld.global.f64 	%fd3, [%rd6+8];
	add.f64 	%fd4, %fd2, %fd3;
	ld.global.f64 	%fd5, [%rd6+16];
	add.f64 	%fd6, %fd4, %fd5;
	ld.global.f64 	%fd7, [%rd6+24];
	add.f64 	%fd8, %fd6, %fd7;
	ld.global.f64 	%fd9, [%rd6+32];
	add.f64 	%fd10, %fd8, %fd9;
	ld.global.f64 	%fd11, [%rd6+40];
	add.f64 	%fd12, %fd10, %fd11;
	ld.global.f64 	%fd13, [%rd6+48];
	add.f64 	%fd14, %fd12, %fd13;
	ld.global.f64 	%fd15, [%rd6+56];
	add.f64 	%fd16, %fd14, %fd15;
	ld.global.f64 	%fd17, [%rd6+64];
	add.f64 	%fd18, %fd16, %fd17;
	ld.global.f64 	%fd19, [%rd6+72];
	add.f64 	%fd20, %fd18, %fd19;
	ld.global.f64 	%fd21, [%rd6+80];
	add.f64 	%fd22, %fd20, %fd21;
	ld.global.f64 	%fd23, [%rd6+88];
	add.f64 	%fd24, %fd22, %fd23;
	ld.global.f64 	%fd25, [%rd6+96];
	add.f64 	%fd26, %fd24, %fd25;
	ld.global.f64 	%fd27, [%rd6+104];
	add.f64 	%fd28, %fd26, %fd27;
	ld.global.f64 	%fd29, [%rd6+112];
	add.f64 	%fd30, %fd28, %fd29;
	ld.global.f64 	%fd31, [%rd6+120];
	add.f64 	%fd32, %fd30, %fd31;
	ld.global.f64 	%fd33, [%rd6+128];
	add.f64 	%fd34, %fd32, %fd33;
	ld.global.f64 	%fd35, [%rd6+136];
	add.f64 	%fd36, %fd34, %fd35;
	ld.global.f64 	%fd37, [%rd6+144];
	add.f64 	%fd38, %fd36, %fd37;
	ld.global.f64 	%fd39, [%rd6+152];
	add.f64 	%fd40, %fd38, %fd39;
	div.rn.f64 	%fd41, %fd40, 0d4034000000000000;
	mul.wide.s32 	%rd7, %r1, 8;
	add.s64 	%rd8, %rd3, %rd7;
	st.global.f64 	[%rd8], %fd41;
$L__BB0_2:
	ret;

}


// ===== COMPILED SASS (sm_100) =====

	.target	sm_100

	.elftype	@"ET_EXEC"


//--------------------- .note.nv.tkinfo           --------------------------
	.section	.note.nv.tkinfo,"",@"SHT_NOTE"
	.sectionflags	@"SHF_NOTE_NV_TKINFO"
	.tkinfo
        /*0018*/ 	.word	0x00000002
        /*0030*/ 	.string	""
        /*0030*/ 	.string	"ptxas"
        /*0030*/ 	.string	"Cuda compilation tools, release 13.0, V13.0.88"
        /*0030*/ 	.string	"Build cuda_13.0.r13.0/compiler.36424714_0"
        /*0030*/ 	.string	"-arch sm_100 -m 64 "



//--------------------- .note.nv.cuinfo           --------------------------
	.section	.note.nv.cuinfo,"",@"SHT_NOTE"
	.sectionflags	@"SHF_NOTE_NV_CUINFO"
        /*0018*/ 	.short	0x0002
        /*001a*/ 	.short	0x0064
        /*001c*/ 	.short	0x0082
	.zero		2


//--------------------- .nv.info                  --------------------------
	.section	.nv.info,"",@"SHT_CUDA_INFO"
	.align	4


	//----- nvinfo : EIATTR_REGCOUNT
	.align		4
        /*0000*/ 	.byte	0x04, 0x2f
        /*0002*/ 	.short	(.L_1 - .L_0)
	.align		4
.L_0:
        /*0004*/ 	.word	index@(_Z8basicRunPdS_)
        /*0008*/ 	.word	0x0000001e


	//----- nvinfo : EIATTR_FRAME_SIZE
	.align		4
.L_1:
        /*000c*/ 	.byte	0x04, 0x11
        /*000e*/ 	.short	(.L_3 - .L_2)
	.align		4
.L_2:
        /*0010*/ 	.word	index@($__internal_0_$__cuda_sm20_div_rn_f64_full)
        /*0014*/ 	.word	0x00000000


	//----- nvinfo : EIATTR_FRAME_SIZE
	.align		4
.L_3:
        /*0018*/ 	.byte	0x04, 0x11
        /*001a*/ 	.short	(.L_5 - .L_4)
	.align		4
.L_4:
        /*001c*/ 	.word	index@(_Z8basicRunPdS_)
        /*0020*/ 	.word	0x00000000


	//----- nvinfo : EIATTR_MIN_STACK_SIZE
	.align		4
.L_5:
        /*0024*/ 	.byte	0x04, 0x12
        /*0026*/ 	.short	(.L_7 - .L_6)
	.align		4
.L_6:
        /*0028*/ 	.word	index@(_Z8basicRunPdS_)
        /*002c*/ 	.word	0x00000000
.L_7:


//--------------------- .nv.compat                --------------------------
	.section	.nv.compat,"",@"SHT_CUDA_COMPAT_INFO"
	.align	4
        /*0000*/ 	.byte	0x02, 0x09, 0x00, 0x00, 0x02, 0x02, 0x01, 0x00, 0x02, 0x05, 0x05, 0x00, 0x03, 0x07, 0x01, 0x01
        /*0010*/ 	.byte	0x02, 0x03, 0x00, 0x00, 0x02, 0x06, 0x01, 0x00, 0x04, 0x0b, 0x08, 0x00, 0x01, 0x00, 0x00, 0x00
        /*0020*/ 	.byte	0x00, 0x00, 0x00, 0x00


//--------------------- .nv.info._Z8basicRunPdS_  --------------------------
	.section	.nv.info._Z8basicRunPdS_,"",@"SHT_CUDA_INFO"
	.sectionflags	@""
	.align	4


	//----- nvinfo : EIATTR_CUDA_API_VERSION
	.align		4
        /*0000*/ 	.byte	0x04, 0x37
        /*0002*/ 	.short	(.L_9 - .L_8)
.L_8:
        /*0004*/ 	.word	0x00000082


	//----- nvinfo : EIATTR_KPARAM_INFO
	.align		4
.L_9:
        /*0008*/ 	.byte	0x04, 0x17
        /*000a*/ 	.short	(.L_11 - .L_10)
.L_10:
        /*000c*/ 	.word	0x00000000
        /*0010*/ 	.short	0x0001
        /*0012*/ 	.short	0x0008
        /*0014*/ 	.byte	0x00, 0xf5, 0x21, 0x00


	//----- nvinfo : EIATTR_KPARAM_INFO
	.align		4
.L_11:
        /*0018*/ 	.byte	0x04, 0x17
        /*001a*/ 	.short	(.L_13 - .L_12)
.L_12:
        /*001c*/ 	.word	0x00000000
        /*0020*/ 	.short	0x0000
        /*0022*/ 	.short	0x0000
        /*0024*/ 	.byte	0x00, 0xf5, 0x21, 0x00


	//----- nvinfo : EIATTR_SPARSE_MMA_MASK
	.align		4
.L_13:
        /*0028*/ 	.byte	0x03, 0x50
        /*002a*/ 	.short	0x0000


	//----- nvinfo : EIATTR_MAXREG_COUNT
	.align		4
        /*002c*/ 	.byte	0x03, 0x1b
        /*002e*/ 	.short	0x00ff


	//----- nvinfo : EIATTR_MERCURY_ISA_VERSION
	.align		4
        /*0030*/ 	.byte	0x03, 0x5f
        /*0032*/ 	.short	0x0101


	//----- nvinfo : EIATTR_VRC_CTA_INIT_COUNT
	.align		4
        /*0034*/ 	.byte	0x02, 0x4a
	.zero		1
	.zero		1


	//----- nvinfo : EIATTR_EXIT_INSTR_OFFSETS
	.align		4
        /*0038*/ 	.byte	0x04, 0x1c
        /*003a*/ 	.short	(.L_15 - .L_14)


	//   ....[0]....
.L_14:
        /*003c*/ 	.word	0x00000060


	//   ....[1]....
        /*0040*/ 	.word	0x000004a0


	//----- nvinfo : EIATTR_CRS_STACK_SIZE
	.align		4
.L_15:
        /*0044*/ 	.byte	0x04, 0x1e
        /*0046*/ 	.short	(.L_17 - .L_16)
.L_16:
        /*0048*/ 	.word	0x00000000


	//----- nvinfo : EIATTR_CBANK_PARAM_SIZE
	.align		4
.L_17:
        /*004c*/ 	.byte	0x03, 0x19
        /*004e*/ 	.short	0x0010


	//----- nvinfo : EIATTR_PARAM_CBANK
	.align		4
        /*0050*/ 	.byte	0x04, 0x0a
        /*0052*/ 	.short	(.L_19 - .L_18)
	.align		4
.L_18:
        /*0054*/ 	.word	index@(.nv.constant0._Z8basicRunPdS_)
        /*0058*/ 	.short	0x0380
        /*005a*/ 	.short	0x0010


	//----- nvinfo : EIATTR_SW_WAR
	.align		4
.L_19:
        /*005c*/ 	.byte	0x04, 0x36
        /*005e*/ 	.short	(.L_21 - .L_20)
.L_20:
        /*0060*/ 	.word	0x00000008
.L_21:


//--------------------- .nv.callgraph             --------------------------
	.section	.nv.callgraph,"",@"SHT_CUDA_CALLGRAPH"
	.align	4
	.sectionentsize	8
	.align		4
        /*0000*/ 	.word	0x00000000
	.align		4
        /*0004*/ 	.word	0xffffffff
	.align		4
        /*0008*/ 	.word	0x00000000
	.align		4
        /*000c*/ 	.word	0xfffffffe
	.align		4
        /*0010*/ 	.word	0x00000000
	.align		4
        /*0014*/ 	.word	0xfffffffd
	.align		4
        /*0018*/ 	.word	0x00000000
	.align		4
        /*001c*/ 	.word	0xfffffffc


//--------------------- .text._Z8basicRunPdS_     --------------------------
	.section	.text._Z8basicRunPdS_,"ax",@progbits
	.align	128
        .global         _Z8basicRunPdS_
        .type           _Z8basicRunPdS_,@function
        .size           _Z8basicRunPdS_,(.L_x_7 - _Z8basicRunPdS_)
        .other          _Z8basicRunPdS_,@"STO_CUDA_ENTRY STV_DEFAULT"
_Z8basicRunPdS_:
.text._Z8basicRunPdS_:
[----:B------:R-:W-:Y:S01]  /*0000*/  LDC R1, c[0x0][0x37c] ;  /* 0x0000df00ff017b82 */ /* 0x000fe20000000800 */
[----:B------:R-:W0:Y:S01]  /*0010*/  S2R R0, SR_CTAID.X ;  /* 0x0000000000007919 */ /* 0x000e220000002500 */
[----:B------:R-:W0:Y:S01]  /*0020*/  LDCU UR4, c[0x0][0x360] ;  /* 0x00006c00ff0477ac */ /* 0x000e220008000800 */
[----:B------:R-:W0:Y:S02]  /*0030*/  S2R R3, SR_TID.X ;  /* 0x0000000000037919 */ /* 0x000e240000002100 */
[----:B0-----:R-:W-:-:S05]  /*0040*/  IMAD R0, R0, UR4, R3 ;  /* 0x0000000400007c24 */ /* 0x001fca000f8e0203 */
[----:B------:R-:W-:-:S13]  /*0050*/  ISETP.GT.AND P0, PT, R0, 0x5, PT ;  /* 0x000000050000780c */ /* 0x000fda0003f04270 */
[----:B------:R-:W-:Y:S05]  /*0060*/  @P0 EXIT ;  /* 0x000000000000094d */ /* 0x000fea0003800000 */
[----:B------:R-:W0:Y:S01]  /*0070*/  LDC.64 R4, c[0x0][0x380] ;  /* 0x0000e000ff047b82 */ /* 0x000e220000000a00 */
[----:B------:R-:W1:Y:S01]  /*0080*/  LDCU.64 UR4, c[0x0][0x358] ;  /* 0x00006b00ff0477ac */ /* 0x000e620008000a00 */
[----:B------:R-:W-:-:S04]  /*0090*/  IMAD R3, R0, 0x14, RZ ;  /* 0x0000001400037824 */ /* 0x000fc800078e02ff */
[----:B0-----:R-:W-:-:S05]  /*00a0*/  IMAD.WIDE R4, R3, 0x8, R4 ;  /* 0x0000000803047825 */ /* 0x001fca00078e0204 */
[----:B-1----:R-:W2:Y:S04]  /*00b0*/  LDG.E.64 R12, desc[UR4][R4.64] ;  /* 0x00000004040c7981 */ /* 0x002ea8000c1e1b00 */
[----:B------:R-:W3:Y:S04]  /*00c0*/  LDG.E.64 R24, desc[UR4][R4.64+0x8] ;  /* 0x0000080404187981 */ /* 0x000ee8000c1e1b00 */
[----:B------:R-:W4:Y:S04]  /*00d0*/  LDG.E.64 R10, desc[UR4][R4.64+0x10] ;  /* 0x00001004040a7981 */ /* 0x000f28000c1e1b00 */
[----:B------:R-:W5:Y:S04]  /*00e0*/  LDG.E.64 R6, desc[UR4][R4.64+0x18] ;  /* 0x0000180404067981 */ /* 0x000f68000c1e1b00 */
[----:B------:R-:W5:Y:S04]  /*00f0*/  LDG.E.64 R8, desc[UR4][R4.64+0x20] ;  /* 0x0000200404087981 */ /* 0x000f68000c1e1b00 */
[----:B------:R-:W5:Y:S04]  /*0100*/  LDG.E.64 R18, desc[UR4][R4.64+0x28] ;  /* 0x0000280404127981 */ /* 0x000f68000c1e1b00 */
[----:B------:R-:W5:Y:S04]  /*0110*/  LDG.E.64 R22, desc[UR4][R4.64+0x30] ;  /* 0x0000300404167981 */ /* 0x000f68000c1e1b00 */
[----:B------:R-:W5:Y:S04]  /*0120*/  LDG.E.64 R20, desc[UR4][R4.64+0x38] ;  /* 0x0000380404147981 */ /* 0x000f68000c1e1b00 */
[----:B------:R-:W5:Y:S04]  /*0130*/  LDG.E.64 R16, desc[UR4][R4.64+0x40] ;  /* 0x0000400404107981 */ /* 0x000f68000c1e1b00 */
[----:B------:R-:W5:Y:S04]  /*0140*/  LDG.E.64 R2, desc[UR4][R4.64+0x48] ;  /* 0x0000480404027981 */ /* 0x000f68000c1e1b00 */
[----:B------:R-:W5:Y:S01]  /*0150*/  LDG.E.64 R14, desc[UR4][R4.64+0x50] ;  /* 0x00005004040e7981 */ /* 0x000f62000c1e1b00 */
[----:B--2---:R-:W-:-:S08]  /*0160*/  DADD R12, RZ, R12 ;  /* 0x00000000ff0c7229 */ /* 0x004fd0000000000c */
[----:B---3--:R-:W-:Y:S02]  /*0170*/  DADD R24, R12, R24 ;  /* 0x000000000c187229 */ /* 0x008fe40000000018 */
[----:B------:R-:W2:Y:S06]  /*0180*/  LDG.E.64 R12, desc[UR4][R4.64+0x58] ;  /* 0x00005804040c7981 */ /* 0x000eac000c1e1b00 */
[----:B----4-:R-:W-:Y:S01]  /*0190*/  DADD R24, R24, R10 ;  /* 0x0000000018187229 */ /* 0x010fe2000000000a */
[----:B------:R-:W3:Y:S07]  /*01a0*/  LDG.E.64 R10, desc[UR4][R4.64+0x60] ;  /* 0x00006004040a7981 */ /* 0x000eee000c1e1b00 */
[----:B-----5:R-:W-:Y:S01]  /*01b0*/  DADD R24, R24, R6 ;  /* 0x0000000018187229 */ /* 0x020fe20000000006 */
[----:B------:R-:W4:Y:S07]  /*01c0*/  LDG.E.64 R6, desc[UR4][R4.64+0x68] ;  /* 0x0000680404067981 */ /* 0x000f2e000c1e1b00 */
[----:B------:R-:W-:Y:S01]  /*01d0*/  DADD R24, R24, R8 ;  /* 0x0000000018187229 */ /* 0x000fe20000000008 */
[----:B------:R-:W5:Y:S07]  /*01e0*/  LDG.E.64 R8, desc[UR4][R4.64+0x70] ;  /* 0x0000700404087981 */ /* 0x000f6e000c1e1b00 */
[----:B------:R-:W-:Y:S01]  /*01f0*/  DADD R24, R24, R18 ;  /* 0x0000000018187229 */ /* 0x000fe20000000012 */
[----:B------:R-:W5:Y:S07]  /*0200*/  LDG.E.64 R18, desc[UR4][R4.64+0x78] ;  /* 0x0000780404127981 */ /* 0x000f6e000c1e1b00 */
[----:B------:R-:W-:Y:S01]  /*0210*/  DADD R24, R24, R22 ;  /* 0x0000000018187229 */ /* 0x000fe20000000016 */
[----:B------:R-:W5:Y:S07]  /*0220*/  LDG.E.64 R22, desc[UR4][R4.64+0x80] ;  /* 0x0000800404167981 */ /* 0x000f6e000c1e1b00 */
[----:B------:R-:W-:Y:S01]  /*0230*/  DADD R24, R24, R20 ;  /* 0x0000000018187229 */ /* 0x000fe20000000014 */
[----:B------:R-:W5:Y:S07]  /*0240*/  LDG.E.64 R20, desc[UR4][R4.64+0x88] ;  /* 0x0000880404147981 */ /* 0x000f6e000c1e1b00 */
[----:B------:R-:W-:Y:S01]  /*0250*/  DADD R26, R24, R16 ;  /* 0x00000000181a7229 */ /* 0x000fe20000000010 */
[----:B------:R-:W5:Y:S04]  /*0260*/  LDG.E.64 R16, desc[UR4][R4.64+0x90] ;  /* 0x0000900404107981 */ /* 0x000f68000c1e1b00 */
[----:B------:R-:W5:Y:S03]  /*0270*/  LDG.E.64 R24, desc[UR4][R4.64+0x98] ;  /* 0x0000980404187981 */ /* 0x000f66000c1e1b00 */
[----:B------:R-:W-:-:S08]  /*0280*/  DADD R2, R26, R2 ;  /* 0x000000001a027229 */ /* 0x000fd00000000002 */
[----:B------:R-:W-:Y:S01]  /*0290*/  DADD R2, R2, R14 ;  /* 0x0000000002027229 */ /* 0x000fe2000000000e */
[----:B------:R-:W-:Y:S07]  /*02a0*/  BSSY.RECONVERGENT B0, `(.L_x_0) ;  /* 0x000001c000007945 */ /* 0x000fee0003800200 */
[----:B--2---:R-:W-:-:S08]  /*02b0*/  DADD R2, R2, R12 ;  /* 0x0000000002027229 */ /* 0x004fd0000000000c */
[----:B---3--:R-:W-:Y:S02]  /*02c0*/  DADD R10, R2, R10 ;  /* 0x00000000020a7229 */ /* 0x008fe4000000000a */
[----:B------:R-:W0:Y:S06]  /*02d0*/  MUFU.RCP64H R3, 20 ;  /* 0x4034000000037908 */ /* 0x000e2c0000001800 */
[----:B----4-:R-:W-:Y:S01]  /*02e0*/  DADD R6, R10, R6 ;  /* 0x000000000a067229 */ /* 0x010fe20000000006 */
[----:B------:R-:W-:-:S07]  /*02f0*/  IMAD.MOV.U32 R2, RZ, RZ, 0x1 ;  /* 0x00000001ff027424 */ /* 0x000fce00078e00ff */
[----:B-----5:R-:W-:Y:S01]  /*0300*/  DADD R8, R6, R8 ;  /* 0x0000000006087229 */ /* 0x020fe20000000008 */
[----:B------:R-:W-:Y:S02]  /*0310*/  IMAD.MOV.U32 R6, RZ, RZ, 0x0 ;  /* 0x00000000ff067424 */ /* 0x000fe400078e00ff */
[----:B------:R-:W-:-:S05]  /*0320*/  IMAD.MOV.U32 R7, RZ, RZ, 0x40340000 ;  /* 0x40340000ff077424 */ /* 0x000fca00078e00ff */
[----:B------:R-:W-:Y:S02]  /*0330*/  DADD R8, R8, R18 ;  /* 0x0000000008087229 */ /* 0x000fe40000000012 */
[----:B0-----:R-:W-:-:S06]  /*0340*/  DFMA R10, R2, -R6, 1 ;  /* 0x3ff00000020a742b */ /* 0x001fcc0000000806 */
[----:B------:R-:W-:Y:S02]  /*0350*/  DADD R8, R8, R22 ;  /* 0x0000000008087229 */ /* 0x000fe40000000016 */
[----:B------:R-:W-:-:S06]  /*0360*/  DFMA R10, R10, R10, R10 ;  /* 0x0000000a0a0a722b */ /* 0x000fcc000000000a */
[----:B------:R-:W-:Y:S02]  /*0370*/  DADD R8, R8, R20 ;  /* 0x0000000008087229 */ /* 0x000fe40000000014 */
[----:B------:R-:W-:-:S06]  /*0380*/  DFMA R10, R2, R10, R2 ;  /* 0x0000000a020a722b */ /* 0x000fcc0000000002 */
[----:B------:R-:W-:Y:S02]  /*0390*/  DADD R8, R8, R16 ;  /* 0x0000000008087229 */ /* 0x000fe40000000010 */
[----:B------:R-:W-:-:S06]  /*03a0*/  DFMA R6, R10, -R6, 1 ;  /* 0x3ff000000a06742b */ /* 0x000fcc0000000806 */
[----:B------:R-:W-:Y:S02]  /*03b0*/  DADD R8, R8, R24 ;  /* 0x0000000008087229 */ /* 0x000fe40000000018 */
[----:B------:R-:W-:-:S08]  /*03c0*/  DFMA R6, R10, R6, R10 ;  /* 0x000000060a06722b */ /* 0x000fd0000000000a */
[----:B------:R-:W-:-:S08]  /*03d0*/  DMUL R2, R8, R6 ;  /* 0x0000000608027228 */ /* 0x000fd00000000000 */
[----:B------:R-:W-:-:S08]  /*03e0*/  DFMA R4, R2, -20, R8 ;  /* 0xc03400000204782b */ /* 0x000fd00000000008 */
[----:B------:R-:W-:Y:S01]  /*03f0*/  DFMA R2, R6, R4, R2 ;  /* 0x000000040602722b */ /* 0x000fe20000000002 */
[----:B------:R-:W-:-:S09]  /*0400*/  FSETP.GEU.AND P1, PT, |R9|, 6.5827683646048100446e-37, PT ;  /* 0x036000000900780b */ /* 0x000fd20003f2e200 */
[----:B------:R-:W-:-:S05]  /*0410*/  FFMA R4, RZ, 2.8125, R3 ;  /* 0x40340000ff047823 */ /* 0x000fca0000000003 */
[----:B------:R-:W-:-:S13]  /*0420*/  FSETP.GT.AND P0, PT, |R4|, 1.469367938527859385e-39, PT ;  /* 0x001000000400780b */ /* 0x000fda0003f04200 */
[----:B------:R-:W-:Y:S05]  /*0430*/  @P0 BRA P1, `(.L_x_1) ;  /* 0x0000000000080947 */ /* 0x000fea0000800000 */
[----:B------:R-:W-:-:S07]  /*0440*/  MOV R6, 0x460 ;  /* 0x0000046000067802 */ /* 0x000fce0000000f00 */
[----:B------:R-:W-:Y:S05]  /*0450*/  CALL.REL.NOINC `($__internal_0_$__cuda_sm20_div_rn_f64_full) ;  /* 0x0000000000147944 */ /* 0x000fea0003c00000 */
.L_x_1:
[----:B------:R-:W-:Y:S05]  /*0460*/  BSYNC.RECONVERGENT B0 ;  /* 0x0000000000007941 */ /* 0x000fea0003800200 */
.L_x_0:
[----:B------:R-:W0:Y:S02]  /*0470*/  LDC.64 R4, c[0x0][0x388] ;  /* 0x0000e200ff047b82 */ /* 0x000e240000000a00 */
[----:B0-----:R-:W-:-:S05]  /*0480*/  IMAD.WIDE R4, R0, 0x8, R4 ;  /* 0x0000000800047825 */ /* 0x001fca00078e0204 */
[----:B------:R-:W-:Y:S01]  /*0490*/  STG.E.64 desc[UR4][R4.64], R2 ;  /* 0x0000000204007986 */ /* 0x000fe2000c101b04 */
[----:B------:R-:W-:Y:S05]  /*04a0*/  EXIT ;  /* 0x000000000000794d */ /* 0x000fea0003800000 */
        .weak           $__internal_0_$__cuda_sm20_div_rn_f64_full
        .type           $__internal_0_$__cuda_sm20_div_rn_f64_full,@function
        .size           $__internal_0_$__cuda_sm20_div_rn_f64_full,(.L_x_7 - $__internal_0_$__cuda_sm20_div_rn_f64_full)
$__internal_0_$__cuda_sm20_div_rn_f64_full:
[----:B------:R-:W-:Y:S01]  /*04b0*/  IMAD.MOV.U32 R3, RZ, RZ, 0x3ff40000 ;  /* 0x3ff40000ff037424 */ /* 0x000fe200078e00ff */
[----:B------:R-:W-:Y:S01]  /*04c0*/  BSSY.RECONVERGENT B1, `(.L_x_2) ;  /* 0x000004c000017945 */ /* 0x000fe20003800200 */
[----:B------:R-:W-:Y:S02]  /*04d0*/  IMAD.MOV.U32 R2, RZ, RZ, 0x0 ;  /* 0x00000000ff027424 */ /* 0x000fe400078e00ff */
[----:B------:R-:W0:Y:S01]  /*04e0*/  MUFU.RCP64H R11, R3 ;  /* 0x00000003000b7308 */ /* 0x000e220000001800 */
[----:B------:R-:W-:Y:S02]  /*04f0*/  IMAD.MOV.U32 R10, RZ, RZ, 0x1 ;  /* 0x00000001ff0a7424 */ /* 0x000fe400078e00ff */
[----:B------:R-:W-:Y:S02]  /*0500*/  IMAD.MOV.U32 R5, RZ, RZ, R9 ;  /* 0x000000ffff057224 */ /* 0x000fe400078e0009 */
[----:B------:R-:W-:Y:S02]  /*0510*/  IMAD.MOV.U32 R4, RZ, RZ, R8 ;  /* 0x000000ffff047224 */ /* 0x000fe400078e0008 */
[----:B------:R-:W-:Y:S01]  /*0520*/  IMAD.MOV.U32 R8, RZ, RZ, 0x1ca00000 ;  /* 0x1ca00000ff087424 */ /* 0x000fe200078e00ff */
[C---:B------:R-:W-:Y:S01]  /*0530*/  FSETP.GEU.AND P1, PT, |R5|.reuse, 1.469367938527859385e-39, PT ;  /* 0x001000000500780b */ /* 0x040fe20003f2e200 */
[----:B------:R-:W-:Y:S01]  /*0540*/  IMAD.MOV.U32 R19, RZ, RZ, 0x40300000 ;  /* 0x40300000ff137424 */ /* 0x000fe200078e00ff */
[----:B------:R-:W-:-:S03]  /*0550*/  LOP3.LUT R7, R5, 0x7ff00000, RZ, 0xc0, !PT ;  /* 0x7ff0000005077812 */ /* 0x000fc600078ec0ff */
[----:B------:R-:W-:Y:S01]  /*0560*/  VIADD R20, R19, 0xffffffff ;  /* 0xffffffff13147836 */ /* 0x000fe20000000000 */
[----:B------:R-:W-:Y:S01]  /*0570*/  ISETP.GE.U32.AND P0, PT, R7, 0x40300000, PT ;  /* 0x403000000700780c */ /* 0x000fe20003f06070 */
[----:B------:R-:W-:Y:S01]  /*0580*/  IMAD.MOV.U32 R18, RZ, RZ, R7 ;  /* 0x000000ffff127224 */ /* 0x000fe200078e0007 */
[----:B0-----:R-:W-:-:S08]  /*0590*/  DFMA R12, R10, -R2, 1 ;  /* 0x3ff000000a0c742b */ /* 0x001fd00000000802 */
[----:B------:R-:W-:-:S08]  /*05a0*/  DFMA R12, R12, R12, R12 ;  /* 0x0000000c0c0c722b */ /* 0x000fd0000000000c */
[----:B------:R-:W-:Y:S01]  /*05b0*/  DFMA R14, R10, R12, R10 ;  /* 0x0000000c0a0e722b */ /* 0x000fe2000000000a */
[----:B------:R-:W-:Y:S01]  /*05c0*/  SEL R13, R8, 0x63400000, !P0 ;  /* 0x63400000080d7807 */ /* 0x000fe20004000000 */
[----:B------:R-:W-:-:S03]  /*05d0*/  IMAD.MOV.U32 R8, RZ, RZ, R4 ;  /* 0x000000ffff087224 */ /* 0x000fc600078e0004 */
[C-C-:B------:R-:W-:Y:S02]  /*05e0*/  @!P1 LOP3.LUT R10, R13.reuse, 0x80000000, R5.reuse, 0xf8, !PT ;  /* 0x800000000d0a9812 */ /* 0x140fe400078ef805 */
[----:B------:R-:W-:Y:S01]  /*05f0*/  LOP3.LUT R9, R13, 0x800fffff, R5, 0xf8, !PT ;  /* 0x800fffff0d097812 */ /* 0x000fe200078ef805 */
[----:B------:R-:W-:Y:S01]  /*0600*/  DFMA R16, R14, -R2, 1 ;  /* 0x3ff000000e10742b */ /* 0x000fe20000000802 */
[----:B------:R-:W-:Y:S02]  /*0610*/  @!P1 LOP3.LUT R11, R10, 0x100000, RZ, 0xfc, !PT ;  /* 0x001000000a0b9812 */ /* 0x000fe400078efcff */
[----:B------:R-:W-:-:S05]  /*0620*/  @!P1 MOV R10, RZ ;  /* 0x000000ff000a9202 */ /* 0x000fca0000000f00 */
[----:B------:R-:W-:Y:S02]  /*0630*/  DFMA R16, R14, R16, R14 ;  /* 0x000000100e10722b */ /* 0x000fe4000000000e */
[----:B------:R-:W-:-:S08]  /*0640*/  @!P1 DFMA R8, R8, 2, -R10 ;  /* 0x400000000808982b */ /* 0x000fd0000000080a */
[----:B------:R-:W-:Y:S02]  /*0650*/  DMUL R10, R16, R8 ;  /* 0x00000008100a7228 */ /* 0x000fe40000000000 */
[----:B------:R-:W-:-:S05]  /*0660*/  @!P1 LOP3.LUT R18, R9, 0x7ff00000, RZ, 0xc0, !PT ;  /* 0x7ff0000009129812 */ /* 0x000fca00078ec0ff */
[----:B------:R-:W-:Y:S01]  /*0670*/  VIADD R12, R18, 0xffffffff ;  /* 0xffffffff120c7836 */ /* 0x000fe20000000000 */
[----:B------:R-:W-:-:S04]  /*0680*/  DFMA R14, R10, -R2, R8 ;  /* 0x800000020a0e722b */ /* 0x000fc80000000008 */
[----:B------:R-:W-:-:S04]  /*0690*/  ISETP.GT.U32.AND P0, PT, R12, 0x7feffffe, PT ;  /* 0x7feffffe0c00780c */ /* 0x000fc80003f04070 */
[----:B------:R-:W-:Y:S01]  /*06a0*/  ISETP.GT.U32.OR P0, PT, R20, 0x7feffffe, P0 ;  /* 0x7feffffe1400780c */ /* 0x000fe20000704470 */
[----:B------:R-:W-:-:S12]  /*06b0*/  DFMA R10, R16, R14, R10 ;  /* 0x0000000e100a722b */ /* 0x000fd8000000000a */
[----:B------:R-:W-:Y:S05]  /*06c0*/  @P0 BRA `(.L_x_3) ;  /* 0x0000000000680947 */ /* 0x000fea0003800000 */
[----:B------:R-:W-:-:S05]  /*06d0*/  IMAD.MOV.U32 R4, RZ, RZ, 0x40300000 ;  /* 0x40300000ff047424 */ /* 0x000fca00078e00ff */
[----:B------:R-:W-:-:S04]  /*06e0*/  VIADDMNMX R7, R7, -R4, 0xb9600000, !PT ;  /* 0xb960000007077446 */ /* 0x000fc80007800904 */
[----:B------:R-:W-:-:S05]  /*06f0*/  VIMNMX R4, PT, PT, R7, 0x46a00000, PT ;  /* 0x46a0000007047848 */ /* 0x000fca0003fe0100 */
[----:B------:R-:W-:Y:S01]  /*0700*/  IMAD.IADD R7, R4, 0x1, -R13 ;  /* 0x0000000104077824 */ /* 0x000fe200078e0a0d */
[----:B------:R-:W-:-:S03]  /*0710*/  MOV R4, RZ ;  /* 0x000000ff00047202 */ /* 0x000fc60000000f00 */
[----:B------:R-:W-:-:S06]  /*0720*/  VIADD R5, R7, 0x7fe00000 ;  /* 0x7fe0000007057836 */ /* 0x000fcc0000000000 */
[----:B------:R-:W-:-:S10]  /*0730*/  DMUL R12, R10, R4 ;  /* 0x000000040a0c7228 */ /* 0x000fd40000000000 */
[----:B------:R-:W-:-:S13]  /*0740*/  FSETP.GTU.AND P0, PT, |R13|, 1.469367938527859385e-39, PT ;  /* 0x001000000d00780b */ /* 0x000fda0003f0c200 */
[----:B------:R-:W-:Y:S05]  /*0750*/  @P0 BRA `(.L_x_4) ;  /* 0x0000000000880947 */ /* 0x000fea0003800000 */
[----:B------:R-:W-:Y:S01]  /*0760*/  DFMA R2, R10, -R2, R8 ;  /* 0x800000020a02722b */ /* 0x000fe20000000008 */
[----:B------:R-:W-:-:S09]  /*0770*/  IMAD.MOV.U32 R4, RZ, RZ, RZ ;  /* 0x000000ffff047224 */ /* 0x000fd200078e00ff */
[C---:B------:R-:W-:Y:S02]  /*0780*/  FSETP.NEU.AND P0, PT, R3.reuse, RZ, PT ;  /* 0x000000ff0300720b */ /* 0x040fe40003f0d000 */
[----:B------:R-:W-:-:S04]  /*0790*/  LOP3.LUT R2, R3, 0x40340000, RZ, 0x3c, !PT ;  /* 0x4034000003027812 */ /* 0x000fc800078e3cff */
[----:B------:R-:W-:-:S04]  /*07a0*/  LOP3.LUT R9, R2, 0x80000000, RZ, 0xc0, !PT ;  /* 0x8000000002097812 */ /* 0x000fc800078ec0ff */
[----:B------:R-:W-:-:S03]  /*07b0*/  LOP3.LUT R5, R9, R5, RZ, 0xfc, !PT ;  /* 0x0000000509057212 */ /* 0x000fc600078efcff */
[----:B------:R-:W-:Y:S05]  /*07c0*/  @!P0 BRA `(.L_x_4) ;  /* 0x00000000006c8947 */ /* 0x000fea0003800000 */
[----:B------:R-:W-:Y:S01]  /*07d0*/  IMAD.MOV R3, RZ, RZ, -R7 ;  /* 0x000000ffff037224 */ /* 0x000fe200078e0a07 */
[----:B------:R-:W-:Y:S01]  /*07e0*/  DMUL.RP R4, R10, R4 ;  /* 0x000000040a047228 */ /* 0x000fe20000008000 */
[----:B------:R-:W-:Y:S01]  /*07f0*/  IMAD.MOV.U32 R2, RZ, RZ, RZ ;  /* 0x000000ffff027224 */ /* 0x000fe200078e00ff */
[----:B------:R-:W-:-:S05]  /*0800*/  IADD3 R7, PT, PT, -R7, -0x43300000, RZ ;  /* 0xbcd0000007077810 */ /* 0x000fca0007ffe1ff */
[----:B------:R-:W-:-:S03]  /*0810*/  DFMA R2, R12, -R2, R10 ;  /* 0x800000020c02722b */ /* 0x000fc6000000000a */
[----:B------:R-:W-:-:S07]  /*0820*/  LOP3.LUT R9, R5, R9, RZ, 0x3c, !PT ;  /* 0x0000000905097212 */ /* 0x000fce00078e3cff */
[----:B------:R-:W-:-:S04]  /*0830*/  FSETP.NEU.AND P0, PT, |R3|, R7, PT ;  /* 0x000000070300720b */ /* 0x000fc80003f0d200 */
[----:B------:R-:W-:Y:S02]  /*0840*/  FSEL R12, R4, R12, !P0 ;  /* 0x0000000c040c7208 */ /* 0x000fe40004000000 */
[----:B------:R-:W-:Y:S01]  /*0850*/  FSEL R13, R9, R13, !P0 ;  /* 0x0000000d090d7208 */ /* 0x000fe20004000000 */
[----:B------:R-:W-:Y:S06]  /*0860*/  BRA `(.L_x_4) ;  /* 0x0000000000447947 */ /* 0x000fec0003800000 */
.L_x_3:
[----:B------:R-:W-:-:S14]  /*0870*/  DSETP.NAN.AND P0, PT, R4, R4, PT ;  /* 0x000000040400722a */ /* 0x000fdc0003f08000 */
[----:B------:R-:W-:Y:S05]  /*0880*/  @P0 BRA `(.L_x_5) ;  /* 0x0000000000340947 */ /* 0x000fea0003800000 */
[----:B------:R-:W-:Y:S01]  /*0890*/  ISETP.NE.AND P0, PT, R18, R19, PT ;  /* 0x000000131200720c */ /* 0x000fe20003f05270 */
[----:B------:R-:W-:Y:S02]  /*08a0*/  IMAD.MOV.U32 R12, RZ, RZ, 0x0 ;  /* 0x00000000ff0c7424 */ /* 0x000fe400078e00ff */
[----:B------:R-:W-:-:S10]  /*08b0*/  IMAD.MOV.U32 R13, RZ, RZ, -0x80000 ;  /* 0xfff80000ff0d7424 */ /* 0x000fd400078e00ff */
[----:B------:R-:W-:Y:S05]  /*08c0*/  @!P0 BRA `(.L_x_4) ;  /* 0x00000000002c8947 */ /* 0x000fea0003800000 */
[----:B------:R-:W-:Y:S02]  /*08d0*/  ISETP.NE.AND P0, PT, R18, 0x7ff00000, PT ;  /* 0x7ff000001200780c */ /* 0x000fe40003f05270 */
[----:B------:R-:W-:Y:S02]  /*08e0*/  LOP3.LUT R4, R5, 0x40340000, RZ, 0x3c, !PT ;  /* 0x4034000005047812 */ /* 0x000fe400078e3cff */
[----:B------:R-:W-:Y:S02]  /*08f0*/  ISETP.EQ.OR P0, PT, R19, RZ, !P0 ;  /* 0x000000ff1300720c */ /* 0x000fe40004702670 */
[----:B------:R-:W-:-:S11]  /*0900*/  LOP3.LUT R13, R4, 0x80000000, RZ, 0xc0, !PT ;  /* 0x80000000040d7812 */ /* 0x000fd600078ec0ff */
[----:B------:R-:W-:Y:S01]  /*0910*/  @P0 LOP3.LUT R2, R13, 0x7ff00000, RZ, 0xfc, !PT ;  /* 0x7ff000000d020812 */ /* 0x000fe200078efcff */
[----:B------:R-:W-:Y:S01]  /*0920*/  @!P0 IMAD.MOV.U32 R12, RZ, RZ, RZ ;  /* 0x000000ffff0c8224 */ /* 0x000fe200078e00ff */
[----:B------:R-:W-:-:S03]  /*0930*/  @P0 MOV R12, RZ ;  /* 0x000000ff000c0202 */ /* 0x000fc60000000f00 */
[----:B------:R-:W-:Y:S01]  /*0940*/  @P0 IMAD.MOV.U32 R13, RZ, RZ, R2 ;  /* 0x000000ffff0d0224 */ /* 0x000fe200078e0002 */
[----:B------:R-:W-:Y:S06]  /*0950*/  BRA `(.L_x_4) ;  /* 0x0000000000087947 */ /* 0x000fec0003800000 */
.L_x_5:
[----:B------:R-:W-:Y:S01]  /*0960*/  LOP3.LUT R13, R5, 0x80000, RZ, 0xfc, !PT ;  /* 0x00080000050d7812 */ /* 0x000fe200078efcff */
[----:B------:R-:W-:-:S07]  /*0970*/  IMAD.MOV.U32 R12, RZ, RZ, R4 ;  /* 0x000000ffff0c7224 */ /* 0x000fce00078e0004 */
.L_x_4:
[----:B------:R-:W-:Y:S05]  /*0980*/  BSYNC.RECONVERGENT B1 ;  /* 0x0000000000017941 */ /* 0x000fea0003800200 */
.L_x_2:
[----:B------:R-:W-:Y:S02]  /*0990*/  IMAD.MOV.U32 R7, RZ, RZ, 0x0 ;  /* 0x00000000ff077424 */ /* 0x000fe400078e00ff */
[----:B------:R-:W-:Y:S02]  /*09a0*/  IMAD.MOV.U32 R2, RZ, RZ, R12 ;  /* 0x000000ffff027224 */ /* 0x000fe400078e000c */
[----:B------:R-:W-:Y:S01]  /*09b0*/  IMAD.MOV.U32 R3, RZ, RZ, R13 ;  /* 0x000000ffff037224 */ /* 0x000fe200078e000d */
[----:B------:R-:W-:Y:S06]  /*09c0*/  RET.REL.NODEC R6 `(_Z8basicRunPdS_) ;  /* 0xfffffff4068c7950 */ /* 0x000fec0003c3ffff */
.L_x_6:
[----:B------:R-:W-:-:S00]  /*09d0*/  BRA `(.L_x_6) ;  /* 0xfffffffc00fc7947 */ /* 0x000fc0000383ffff */
[----:B------:R-:W-:-:S00]  /*09e0*/  NOP ;  /* 0x0000000000007918 */ /* 0x000fc00000000000 */
        /* <DEDUP_REMOVED lines=9> */
.L_x_7:


//--------------------- .nv.shared.reserved.0     --------------------------
	.section	.nv.shared.reserved.0,"aw",@nobits
	.weak		__nv_reservedSMEM_offset_0_alias
	.size		__nv_reservedSMEM_offset_0_alias, 0, 64
	.other		__nv_reservedSMEM_offset_0_alias,@"STO_CUDA_RESERVED_SHARED STV_DEFAULT"
__nv_reservedSMEM_offset_0_alias:
	.zero		0
	.zero		64


//--------------------- .nv.constant0._Z8basicRunPdS_ --------------------------
	.section	.nv.constant0._Z8basicRunPdS_,"a",@progbits
	.sectionflags	@""
	.align	4
.nv.constant0._Z8basicRunPdS_:
	.zero		912


//--------------------- SYMBOLS --------------------------

	.type		.nv.reservedSmem.offset0,@object
	.size		.nv.reservedSmem.offset0,0x4
